	.headerflags	@"EF_CUDA_TEXMODE_UNIFIED EF_CUDA_64BIT_ADDRESS EF_CUDA_ACCELERATORS EF_CUDA_SM90 EF_CUDA_VIRTUAL_SM(EF_CUDA_SM90)"
	.elftype	@"ET_EXEC"


//--------------------- .nv.info                  --------------------------
	.section	.nv.info,"",@"SHT_CUDA_INFO"
	.align	4


	//----- nvinfo : EIATTR_REGCOUNT
	.align		4
        /*0000*/ 	.byte	0x04, 0x2f
        /*0002*/ 	.short	(.L_3 - .L_2)
	.align		4
.L_2:
        /*0004*/ 	.word	index@(triton_poi_fused__native_batch_norm_legit_no_training_convolution_9)
        /*0008*/ 	.word	0x0000001a


	//----- nvinfo : EIATTR_MIN_STACK_SIZE
	.align		4
.L_3:
        /*000c*/ 	.byte	0x04, 0x12
        /*000e*/ 	.short	(.L_5 - .L_4)
	.align		4
.L_4:
        /*0010*/ 	.word	index@(triton_poi_fused__native_batch_norm_legit_no_training_convolution_9)
        /*0014*/ 	.word	0x00000000


	//----- nvinfo : EIATTR_FRAME_SIZE
	.align		4
.L_5:
        /*0018*/ 	.byte	0x04, 0x11
        /*001a*/ 	.short	(.L_7 - .L_6)
	.align		4
.L_6:
        /*001c*/ 	.word	index@(triton_poi_fused__native_batch_norm_legit_no_training_convolution_9)
        /*0020*/ 	.word	0x00000000


	//----- nvinfo : EIATTR_MIN_STACK_SIZE
	.align		4
.L_7:
        /*0024*/ 	.byte	0x04, 0x12
        /*0026*/ 	.short	(.L_9 - .L_8)
	.align		4
.L_8:
        /*0028*/ 	.word	index@(triton_poi_fused__native_batch_norm_legit_no_training_convolution_9)
        /*002c*/ 	.word	0x00000000
.L_9:


//--------------------- .nv.info.triton_poi_fused__native_batch_norm_legit_no_training_convolution_9 --------------------------
	.section	.nv.info.triton_poi_fused__native_batch_norm_legit_no_training_convolution_9,"",@"SHT_CUDA_INFO"
	.sectionflags	@""
	.align	4


	//----- nvinfo : EIATTR_CUDA_API_VERSION
	.align		4
        /*0000*/ 	.byte	0x04, 0x37
        /*0002*/ 	.short	(.L_11 - .L_10)
.L_10:
        /*0004*/ 	.word	0x0000007c


	//----- nvinfo : EIATTR_KPARAM_INFO
	.align		4
.L_11:
        /*0008*/ 	.byte	0x04, 0x17
        /*000a*/ 	.short	(.L_13 - .L_12)
.L_12:
        /*000c*/ 	.word	0x00000000
        /*0010*/ 	.short	0x0007
        /*0012*/ 	.short	0x0038
        /*0014*/ 	.byte	0x00, 0xf0, 0x11, 0x00


	//----- nvinfo : EIATTR_KPARAM_INFO
	.align		4
.L_13:
        /*0018*/ 	.byte	0x04, 0x17
        /*001a*/ 	.short	(.L_15 - .L_14)
.L_14:
        /*001c*/ 	.word	0x00000000
        /*0020*/ 	.short	0x0006
        /*0022*/ 	.short	0x0030
        /*0024*/ 	.byte	0x00, 0xf4, 0x21, 0x00


	//----- nvinfo : EIATTR_KPARAM_INFO
	.align		4
.L_15:
        /*0028*/ 	.byte	0x04, 0x17
        /*002a*/ 	.short	(.L_17 - .L_16)
.L_16:
        /*002c*/ 	.word	0x00000000
        /*0030*/ 	.short	0x0005
        /*0032*/ 	.short	0x0028
        /*0034*/ 	.byte	0x00, 0xf4, 0x21, 0x00


	//----- nvinfo : EIATTR_KPARAM_INFO
	.align		4
.L_17:
        /*0038*/ 	.byte	0x04, 0x17
        /*003a*/ 	.short	(.L_19 - .L_18)
.L_18:
        /*003c*/ 	.word	0x00000000
        /*0040*/ 	.short	0x0004
        /*0042*/ 	.short	0x0020
        /*0044*/ 	.byte	0x00, 0xf4, 0x21, 0x00


	//----- nvinfo : EIATTR_KPARAM_INFO
	.align		4
.L_19:
        /*0048*/ 	.byte	0x04, 0x17
        /*004a*/ 	.short	(.L_21 - .L_20)
.L_20:
        /*004c*/ 	.word	0x00000000
        /*0050*/ 	.short	0x0003
        /*0052*/ 	.short	0x0018
        /*0054*/ 	.byte	0x00, 0xf4, 0x21, 0x00


	//----- nvinfo : EIATTR_KPARAM_INFO
	.align		4
.L_21:
        /*0058*/ 	.byte	0x04, 0x17
        /*005a*/ 	.short	(.L_23 - .L_22)
.L_22:
        /*005c*/ 	.word	0x00000000
        /*0060*/ 	.short	0x0002
        /*0062*/ 	.short	0x0010
        /*0064*/ 	.byte	0x00, 0xf4, 0x21, 0x00


	//----- nvinfo : EIATTR_KPARAM_INFO
	.align		4
.L_23:
        /*0068*/ 	.byte	0x04, 0x17
        /*006a*/ 	.short	(.L_25 - .L_24)
.L_24:
        /*006c*/ 	.word	0x00000000
        /*0070*/ 	.short	0x0001
        /*0072*/ 	.short	0x0008
        /*0074*/ 	.byte	0x00, 0xf4, 0x21, 0x00


	//----- nvinfo : EIATTR_KPARAM_INFO
	.align		4
.L_25:
        /*0078*/ 	.byte	0x04, 0x17
        /*007a*/ 	.short	(.L_27 - .L_26)
.L_26:
        /*007c*/ 	.word	0x00000000
        /*0080*/ 	.short	0x0000
        /*0082*/ 	.short	0x0000
        /*0084*/ 	.byte	0x00, 0xf4, 0x21, 0x00


	//----- nvinfo : EIATTR_SPARSE_MMA_MASK
	.align		4
.L_27:
        /*0088*/ 	.byte	0x03, 0x50
        /*008a*/ 	.short	0x0000


	//----- nvinfo : EIATTR_MAXREG_COUNT
	.align		4
        /*008c*/ 	.byte	0x03, 0x1b
        /*008e*/ 	.short	0x00ff


	//----- nvinfo : EIATTR_EXIT_INSTR_OFFSETS
	.align		4
        /*0090*/ 	.byte	0x04, 0x1c
        /*0092*/ 	.short	(.L_29 - .L_28)


	//   ....[0]....
.L_28:
        /*0094*/ 	.word	0x000004d0


	//   ....[1]....
        /*0098*/ 	.word	0x000004f0


	//----- nvinfo : EIATTR_REQNTID
	.align		4
.L_29:
        /*009c*/ 	.byte	0x04, 0x10
        /*009e*/ 	.short	(.L_31 - .L_30)
.L_30:
        /*00a0*/ 	.word	0x00000080
        /*00a4*/ 	.word	0x00000001
        /*00a8*/ 	.word	0x00000001


	//----- nvinfo : EIATTR_CBANK_PARAM_SIZE
	.align		4
.L_31:
        /*00ac*/ 	.byte	0x03, 0x19
        /*00ae*/ 	.short	0x003c


	//----- nvinfo : EIATTR_PARAM_CBANK
	.align		4
        /*00b0*/ 	.byte	0x04, 0x0a
        /*00b2*/ 	.short	(.L_33 - .L_32)
	.align		4
.L_32:
        /*00b4*/ 	.word	index@(.nv.constant0.triton_poi_fused__native_batch_norm_legit_no_training_convolution_9)
        /*00b8*/ 	.short	0x0210
        /*00ba*/ 	.short	0x003c


	//----- nvinfo : EIATTR_SW_WAR
	.align		4
.L_33:
        /*00bc*/ 	.byte	0x04, 0x36
        /*00be*/ 	.short	(.L_35 - .L_34)
.L_34:
        /*00c0*/ 	.word	0x00000008
.L_35:


//--------------------- .nv.callgraph             --------------------------
	.section	.nv.callgraph,"",@"SHT_CUDA_CALLGRAPH"
	.align	4
	.sectionentsize	8
	.align		4
        /*0000*/ 	.word	0x00000000
	.align		4
        /*0004*/ 	.word	0xffffffff
	.align		4
        /*0008*/ 	.word	0x00000000
	.align		4
        /*000c*/ 	.word	0xfffffffe
	.align		4
        /*0010*/ 	.word	0x00000000
	.align		4
        /*0014*/ 	.word	0xfffffffd
	.align		4
        /*0018*/ 	.word	0x00000000
	.align		4
        /*001c*/ 	.word	0xfffffffc


//--------------------- .nv.constant4             --------------------------
	.section	.nv.constant4,"a",@progbits
	.align	8
	.align		8
.nv.constant4:
        /*0000*/ 	.dword	_$_str
	.align		8
        /*0008*/ 	.dword	_$_str_$_2


//--------------------- .text.triton_poi_fused__native_batch_norm_legit_no_training_convolution_9 --------------------------
	.section	.text.triton_poi_fused__native_batch_norm_legit_no_training_convolution_9,"ax",@progbits
	.align	128
        .global         triton_poi_fused__native_batch_norm_legit_no_training_convolution_9
        .type           triton_poi_fused__native_batch_norm_legit_no_training_convolution_9,@function
        .size           triton_poi_fused__native_batch_norm_legit_no_training_convolution_9,(.L_x_1 - triton_poi_fused__native_batch_norm_legit_no_training_convolution_9)
        .other          triton_poi_fused__native_batch_norm_legit_no_training_convolution_9,@"STO_CUDA_ENTRY STV_DEFAULT"
triton_poi_fused__native_batch_norm_legit_no_training_convolution_9:
.text.triton_poi_fused__native_batch_norm_legit_no_training_convolution_9:
[----:B------:R-:W0:Y:S01]  /*0000*/  LDC R1, c[0x0][0x28] ;  /* 0x00000a00ff017b82 */ /* 0x000e220000000800 */
[----:B------:R-:W1:Y:S01]  /*0010*/  S2R R0, SR_TID.X ;  /* 0x0000000000007919 */ /* 0x000e620000002100 */
[----:B------:R-:W-:Y:S01]  /*0020*/  CS2R R16, SRZ ;  /* 0x0000000000107805 */ /* 0x000fe2000001ff00 */
[----:B------:R-:W-:-:S05]  /*0030*/  ULDC.64 UR4, c[0x0][0x208] ;  /* 0x0000820000047ab9 */ /* 0x000fca0000000a00 */
[----:B------:R-:W2:Y:S01]  /*0040*/  LDC.64 R14, c[0x0][0x218] ;  /* 0x00008600ff0e7b82 */ /* 0x000ea20000000a00 */
[----:B------:R-:W3:Y:S07]  /*0050*/  S2R R5, SR_CTAID.X ;  /* 0x0000000000057919 */ /* 0x000eee0000002500 */
[----:B------:R-:W4:Y:S08]  /*0060*/  LDC.64 R22, c[0x0][0x210] ;  /* 0x00008400ff167b82 */ /* 0x000f300000000a00 */
[----:B------:R-:W5:Y:S08]  /*0070*/  LDC.64 R20, c[0x0][0x220] ;  /* 0x00008800ff147b82 */ /* 0x000f700000000a00 */
[----:B------:R-:W2:Y:S01]  /*0080*/  LDC.64 R8, c[0x0][0x230] ;  /* 0x00008c00ff087b82 */ /* 0x000ea20000000a00 */
[----:B-1----:R-:W-:-:S02]  /*0090*/  SHF.L.U32 R0, R0, 0x1, RZ ;  /* 0x0000000100007819 */ /* 0x002fc400000006ff */
[----:B---3--:R-:W-:Y:S02]  /*00a0*/  SHF.R.S32.HI R3, RZ, 0x17, R5 ;  /* 0x00000017ff037819 */ /* 0x008fe40000011405 */
[----:B------:R-:W-:Y:S02]  /*00b0*/  LOP3.LUT R0, R0, 0xfe, RZ, 0xc0, !PT ;  /* 0x000000fe00007812 */ /* 0x000fe400078ec0ff */
[----:B------:R-:W-:Y:S02]  /*00c0*/  SGXT R3, R3, 0x1 ;  /* 0x000000010303781a */ /* 0x000fe40000000200 */
[----:B------:R-:W-:Y:S02]  /*00d0*/  LEA R0, R5, R0, 0x8 ;  /* 0x0000000005007211 */ /* 0x000fe400078e40ff */
[----:B------:R-:W1:Y:S02]  /*00e0*/  LDC.64 R4, c[0x0][0x228] ;  /* 0x00008a00ff047b82 */ /* 0x000e640000000a00 */
[----:B------:R-:W-:-:S02]  /*00f0*/  LEA.HI R3, R3, R0, RZ, 0x4 ;  /* 0x0000000003037211 */ /* 0x000fc400078f20ff */
[----:B------:R-:W-:Y:S02]  /*0100*/  ISETP.GE.AND P4, PT, R0, 0xc00, PT ;  /* 0x00000c000000780c */ /* 0x000fe40003f86270 */
[----:B------:R-:W-:-:S05]  /*0110*/  SHF.R.S32.HI R3, RZ, 0x4, R3 ;  /* 0x00000004ff037819 */ /* 0x000fca0000011403 */
[----:B------:R-:W-:-:S05]  /*0120*/  IMAD.HI R2, R3, 0x2aaaaaab, RZ ;  /* 0x2aaaaaab03027827 */ /* 0x000fca00078e02ff */
[----:B------:R-:W-:-:S04]  /*0130*/  SHF.R.U32.HI R7, RZ, 0x1f, R2 ;  /* 0x0000001fff077819 */ /* 0x000fc80000011602 */
[----:B------:R-:W-:Y:S02]  /*0140*/  LEA.HI R2, R2, R7, RZ, 0x1d ;  /* 0x0000000702027211 */ /* 0x000fe400078fe8ff */
[----:B------:R-:W3:Y:S03]  /*0150*/  LDC.64 R6, c[0x0][0x238] ;  /* 0x00008e00ff067b82 */ /* 0x000ee60000000a00 */
[----:B------:R-:W-:-:S04]  /*0160*/  IMAD R19, R2, -0x30, R3 ;  /* 0xffffffd002137824 */ /* 0x000fc800078e0203 */
[----:B-1----:R-:W-:-:S05]  /*0170*/  IMAD.WIDE R4, R19, 0x4, R4 ;  /* 0x0000000413047825 */ /* 0x002fca00078e0204 */
[----:B------:R-:W3:Y:S04]  /*0180*/  @!P4 LDG.E.EL R16, desc[UR4][R4.64] ;  /* 0x000000040410c981 */ /* 0x000ee8000c2e1900 */
[----:B------:R4:W3:Y:S01]  /*0190*/  @!P4 LDG.E.EL R17, desc[UR4][R4.64] ;  /* 0x000000040411c981 */ /* 0x0008e2000c2e1900 */
[----:B------:R-:W-:Y:S02]  /*01a0*/  CS2R R12, SRZ ;  /* 0x00000000000c7805 */ /* 0x000fe4000001ff00 */
[----:B------:R-:W-:Y:S02]  /*01b0*/  CS2R R10, SRZ ;  /* 0x00000000000a7805 */ /* 0x000fe4000001ff00 */
[----:B------:R-:W-:Y:S01]  /*01c0*/  CS2R R2, SRZ ;  /* 0x0000000000027805 */ /* 0x000fe2000001ff00 */
[----:B--2---:R-:W-:-:S05]  /*01d0*/  IMAD.WIDE R14, R19, 0x4, R14 ;  /* 0x00000004130e7825 */ /* 0x004fca00078e020e */
[----:B------:R-:W2:Y:S01]  /*01e0*/  @!P4 LDG.E.EL R13, desc[UR4][R14.64] ;  /* 0x000000040e0dc981 */ /* 0x000ea2000c2e1900 */
[----:B----4-:R-:W-:-:S03]  /*01f0*/  IMAD.WIDE R4, R0, 0x4, R22 ;  /* 0x0000000400047825 */ /* 0x010fc600078e0216 */
[----:B------:R-:W4:Y:S01]  /*0200*/  @!P4 LDG.E.EL R10, desc[UR4][R14.64] ;  /* 0x000000040e0ac981 */ /* 0x000f22000c2e1900 */
[----:B-----5:R-:W-:-:S03]  /*0210*/  IMAD.WIDE R22, R19, 0x4, R20 ;  /* 0x0000000413167825 */ /* 0x020fc600078e0214 */
[----:B------:R-:W2:Y:S01]  /*0220*/  @!P4 LDG.E.64 R2, desc[UR4][R4.64] ;  /* 0x000000040402c981 */ /* 0x000ea2000c1e1b00 */
[C---:B0-----:R-:W-:Y:S01]  /*0230*/  IMAD.WIDE R8, R19.reuse, 0x4, R8 ;  /* 0x0000000413087825 */ /* 0x041fe200078e0208 */
[----:B------:R-:W-:Y:S02]  /*0240*/  CS2R R20, SRZ ;  /* 0x0000000000147805 */ /* 0x000fe4000001ff00 */
[----:B------:R-:W5:Y:S01]  /*0250*/  @!P4 LDG.E.EL R11, desc[UR4][R22.64] ;  /* 0x00000004160bc981 */ /* 0x000f62000c2e1900 */
[----:B---3--:R-:W-:Y:S01]  /*0260*/  IMAD.WIDE R6, R19, 0x4, R6 ;  /* 0x0000000413067825 */ /* 0x008fe200078e0206 */
[----:B------:R-:W-:Y:S02]  /*0270*/  CS2R R18, SRZ ;  /* 0x0000000000127805 */ /* 0x000fe4000001ff00 */
[----:B------:R-:W3:Y:S04]  /*0280*/  @!P4 LDG.E.EL R12, desc[UR4][R22.64] ;  /* 0x00000004160cc981 */ /* 0x000ee8000c2e1900 */
[----:B------:R-:W2:Y:S04]  /*0290*/  @!P4 LDG.E.EL R21, desc[UR4][R8.64] ;  /* 0x000000040815c981 */ /* 0x000ea8000c2e1900 */
[----:B------:R0:W2:Y:S04]  /*02a0*/  @!P4 LDG.E.EL R20, desc[UR4][R8.64] ;  /* 0x000000040814c981 */ /* 0x0000a8000c2e1900 */
[----:B------:R-:W2:Y:S04]  /*02b0*/  @!P4 LDG.E.EL R18, desc[UR4][R6.64] ;  /* 0x000000040612c981 */ /* 0x000ea8000c2e1900 */
[----:B------:R1:W2:Y:S01]  /*02c0*/  @!P4 LDG.E.EL R19, desc[UR4][R6.64] ;  /* 0x000000040613c981 */ /* 0x0002a2000c2e1900 */
[----:B0-----:R-:W-:Y:S01]  /*02d0*/  HFMA2.MMA R8, -RZ, RZ, 1.625, 0 ;  /* 0x3e800000ff087435 */ /* 0x001fe200000001ff */
[----:B-1----:R-:W0:Y:S02]  /*02e0*/  LDC.64 R6, c[0x0][0x240] ;  /* 0x00009000ff067b82 */ /* 0x002e240000000a00 */
[----:B0-----:R-:W-:-:S04]  /*02f0*/  IMAD.WIDE R6, R0, 0x4, R6 ;  /* 0x0000000400067825 */ /* 0x001fc800078e0206 */
[----:B------:R-:W-:Y:S01]  /*0300*/  FADD R16, R16, 9.9999997473787516356e-06 ;  /* 0x3727c5ac10107421 */ /* 0x000fe20000000000 */
[----:B------:R-:W-:-:S03]  /*0310*/  FADD R17, R17, 9.9999997473787516356e-06 ;  /* 0x3727c5ac11117421 */ /* 0x000fc60000000000 */
[----:B------:R-:W0:Y:S08]  /*0320*/  MUFU.SQRT R14, R16 ;  /* 0x00000010000e7308 */ /* 0x000e300000002000 */
[----:B------:R-:W1:Y:S01]  /*0330*/  MUFU.SQRT R15, R17 ;  /* 0x00000011000f7308 */ /* 0x000e620000002000 */
[C---:B0-----:R-:W-:Y:S02]  /*0340*/  FSETP.GT.AND P0, PT, R14.reuse, 8.50705917302346158658e+37, PT ;  /* 0x7e8000000e00780b */ /* 0x041fe40003f04000 */
[----:B------:R-:W-:-:S02]  /*0350*/  FSETP.GEU.AND P2, PT, R14, 1.175494350822287508e-38, PT ;  /* 0x008000000e00780b */ /* 0x000fc40003f4e000 */
[C---:B-1----:R-:W-:Y:S02]  /*0360*/  FSETP.GT.AND P1, PT, R15.reuse, 8.50705917302346158658e+37, PT ;  /* 0x7e8000000f00780b */ /* 0x042fe40003f24000 */
[----:B------:R-:W-:-:S07]  /*0370*/  FSETP.GEU.AND P3, PT, R15, 1.175494350822287508e-38, PT ;  /* 0x008000000f00780b */ /* 0x000fce0003f6e000 */
[----:B------:R-:W-:-:S04]  /*0380*/  @P0 FMUL R14, R14, 0.25 ;  /* 0x3e8000000e0e0820 */ /* 0x000fc80000400000 */
[----:B------:R-:W-:Y:S01]  /*0390*/  @!P2 FMUL R14, R14, 16777216 ;  /* 0x4b8000000e0ea820 */ /* 0x000fe20000400000 */
[----:B------:R-:W-:-:S04]  /*03a0*/  @P1 FMUL R15, R15, 0.25 ;  /* 0x3e8000000f0f1820 */ /* 0x000fc80000400000 */
[----:B------:R-:W-:Y:S01]  /*03b0*/  @!P3 FMUL R15, R15, 16777216 ;  /* 0x4b8000000f0fb820 */ /* 0x000fe20000400000 */
[----:B------:R-:W0:Y:S01]  /*03c0*/  MUFU.RCP R14, R14 ;  /* 0x0000000e000e7308 */ /* 0x000e220000001000 */
[----:B------:R-:W-:-:S07]  /*03d0*/  FSEL R9, R8, 1, P0 ;  /* 0x3f80000008097808 */ /* 0x000fce0000000000 */
[----:B------:R-:W1:Y:S01]  /*03e0*/  MUFU.RCP R15, R15 ;  /* 0x0000000f000f7308 */ /* 0x000e620000001000 */
[----:B------:R-:W-:Y:S01]  /*03f0*/  FSEL R8, R8, 1, P1 ;  /* 0x3f80000008087808 */ /* 0x000fe20000800000 */
[----:B------:R-:W-:Y:S01]  /*0400*/  @!P2 FMUL R9, R9, 16777216 ;  /* 0x4b8000000909a820 */ /* 0x000fe20000400000 */
[----:B--2---:R-:W-:Y:S01]  /*0410*/  FADD R2, R13, R2 ;  /* 0x000000020d027221 */ /* 0x004fe20000000000 */
[----:B----4-:R-:W-:Y:S02]  /*0420*/  FADD R3, R10, R3 ;  /* 0x000000030a037221 */ /* 0x010fe40000000000 */
[----:B------:R-:W-:Y:S01]  /*0430*/  @!P3 FMUL R8, R8, 16777216 ;  /* 0x4b8000000808b820 */ /* 0x000fe20000400000 */
[----:B0-----:R-:W-:Y:S01]  /*0440*/  FMUL R14, R14, R9 ;  /* 0x000000090e0e7220 */ /* 0x001fe20000400000 */
[----:B-----5:R-:W-:Y:S01]  /*0450*/  FADD R11, R2, -R11 ;  /* 0x8000000b020b7221 */ /* 0x020fe20000000000 */
[----:B---3--:R-:W-:Y:S01]  /*0460*/  FADD R12, R3, -R12 ;  /* 0x8000000c030c7221 */ /* 0x008fe20000000000 */
[----:B------:R0:W-:Y:S01]  /*0470*/  @!P4 STG.E.64 desc[UR4][R4.64], R2 ;  /* 0x000000020400c986 */ /* 0x0001e2000c101b04 */
[----:B-1----:R-:W-:Y:S01]  /*0480*/  FMUL R9, R15, R8 ;  /* 0x000000080f097220 */ /* 0x002fe20000400000 */
[----:B------:R-:W-:-:S03]  /*0490*/  FMUL R11, R11, R14 ;  /* 0x0000000e0b0b7220 */ /* 0x000fc60000400000 */
[----:B------:R-:W-:Y:S01]  /*04a0*/  FMUL R12, R12, R9 ;  /* 0x000000090c0c7220 */ /* 0x000fe20000400000 */
[----:B------:R-:W-:-:S03]  /*04b0*/  FFMA R18, R11, R21, R18 ;  /* 0x000000150b127223 */ /* 0x000fc60000000012 */
[----:B------:R-:W-:Y:S01]  /*04c0*/  FFMA R19, R12, R20, R19 ;  /* 0x000000140c137223 */ /* 0x000fe20000000013 */
[----:B0-----:R-:W-:Y:S06]  /*04d0*/  @P4 EXIT ;  /* 0x000000000000494d */ /* 0x001fec0003800000 */
[----:B------:R-:W-:Y:S01]  /*04e0*/  STG.E.64 desc[UR4][R6.64], R18 ;  /* 0x0000001206007986 */ /* 0x000fe2000c101b04 */
[----:B------:R-:W-:Y:S05]  /*04f0*/  EXIT ;  /* 0x000000000000794d */ /* 0x000fea0003800000 */
.L_x_0:
[----:B------:R-:W-:-:S00]  /*0500*/  BRA `(.L_x_0) ;  /* 0xfffffffc00fc7947 */ /* 0x000fc0000383ffff */
[----:B------:R-:W-:-:S00]  /*0510*/  NOP ;  /* 0x0000000000007918 */ /* 0x000fc00000000000 */
        /* <DEDUP_REMOVED lines=14> */
.L_x_1:


//--------------------- .nv.global.init           --------------------------
	.section	.nv.global.init,"aw",@progbits
.nv.global.init:
	.type		_$_str,@object
	.size		_$_str,(_$_str_$_2 - _$_str)
_$_str:
        /*0000*/ 	.byte	0x5f, 0x5f, 0x43, 0x55, 0x44, 0x41, 0x5f, 0x46, 0x54, 0x5a, 0x00
	.type		_$_str_$_2,@object
	.size		_$_str_$_2,(.L_1 - _$_str_$_2)
_$_str_$_2:
        /*000b*/ 	.byte	0x5f, 0x5f, 0x43, 0x55, 0x44, 0x41, 0x5f, 0x50, 0x52, 0x45, 0x43, 0x5f, 0x53, 0x51, 0x52, 0x54
        /*001b*/ 	.byte	0x00
.L_1:


//--------------------- .nv.constant0.triton_poi_fused__native_batch_norm_legit_no_training_convolution_9 --------------------------
	.section	.nv.constant0.triton_poi_fused__native_batch_norm_legit_no_training_convolution_9,"a",@progbits
	.sectionflags	@""
	.align	4
.nv.constant0.triton_poi_fused__native_batch_norm_legit_no_training_convolution_9:
	.zero		588
